	.headerflags	@"EF_CUDA_TEXMODE_UNIFIED EF_CUDA_64BIT_ADDRESS EF_CUDA_ACCELERATORS EF_CUDA_SM90 EF_CUDA_VIRTUAL_SM(EF_CUDA_SM90)"
	.elftype	@"ET_EXEC"


//--------------------- .nv.info                  --------------------------
	.section	.nv.info,"",@"SHT_CUDA_INFO"
	.align	4


	//----- nvinfo : EIATTR_REGCOUNT
	.align		4
        /*0000*/ 	.byte	0x04, 0x2f
        /*0002*/ 	.short	(.L_1 - .L_0)
	.align		4
.L_0:
        /*0004*/ 	.word	index@(triton_poi_fused_20)
        /*0008*/ 	.word	0x00000016


	//----- nvinfo : EIATTR_MIN_STACK_SIZE
	.align		4
.L_1:
        /*000c*/ 	.byte	0x04, 0x12
        /*000e*/ 	.short	(.L_3 - .L_2)
	.align		4
.L_2:
        /*0010*/ 	.word	index@(triton_poi_fused_20)
        /*0014*/ 	.word	0x00000000


	//----- nvinfo : EIATTR_FRAME_SIZE
	.align		4
.L_3:
        /*0018*/ 	.byte	0x04, 0x11
        /*001a*/ 	.short	(.L_5 - .L_4)
	.align		4
.L_4:
        /*001c*/ 	.word	index@(triton_poi_fused_20)
        /*0020*/ 	.word	0x00000000


	//----- nvinfo : EIATTR_MIN_STACK_SIZE
	.align		4
.L_5:
        /*0024*/ 	.byte	0x04, 0x12
        /*0026*/ 	.short	(.L_7 - .L_6)
	.align		4
.L_6:
        /*0028*/ 	.word	index@(triton_poi_fused_20)
        /*002c*/ 	.word	0x00000000
.L_7:


//--------------------- .nv.info.triton_poi_fused_20 --------------------------
	.section	.nv.info.triton_poi_fused_20,"",@"SHT_CUDA_INFO"
	.sectionflags	@""
	.align	4


	//----- nvinfo : EIATTR_CUDA_API_VERSION
	.align		4
        /*0000*/ 	.byte	0x04, 0x37
        /*0002*/ 	.short	(.L_9 - .L_8)
.L_8:
        /*0004*/ 	.word	0x0000007c


	//----- nvinfo : EIATTR_KPARAM_INFO
	.align		4
.L_9:
        /*0008*/ 	.byte	0x04, 0x17
        /*000a*/ 	.short	(.L_11 - .L_10)
.L_10:
        /*000c*/ 	.word	0x00000000
        /*0010*/ 	.short	0x0003
        /*0012*/ 	.short	0x0014
        /*0014*/ 	.byte	0x00, 0xf0, 0x11, 0x00


	//----- nvinfo : EIATTR_KPARAM_INFO
	.align		4
.L_11:
        /*0018*/ 	.byte	0x04, 0x17
        /*001a*/ 	.short	(.L_13 - .L_12)
.L_12:
        /*001c*/ 	.word	0x00000000
        /*0020*/ 	.short	0x0002
        /*0022*/ 	.short	0x0010
        /*0024*/ 	.byte	0x00, 0xf0, 0x11, 0x00


	//----- nvinfo : EIATTR_KPARAM_INFO
	.align		4
.L_13:
        /*0028*/ 	.byte	0x04, 0x17
        /*002a*/ 	.short	(.L_15 - .L_14)
.L_14:
        /*002c*/ 	.word	0x00000000
        /*0030*/ 	.short	0x0001
        /*0032*/ 	.short	0x0008
        /*0034*/ 	.byte	0x00, 0xf4, 0x21, 0x00


	//----- nvinfo : EIATTR_KPARAM_INFO
	.align		4
.L_15:
        /*0038*/ 	.byte	0x04, 0x17
        /*003a*/ 	.short	(.L_17 - .L_16)
.L_16:
        /*003c*/ 	.word	0x00000000
        /*0040*/ 	.short	0x0000
        /*0042*/ 	.short	0x0000
        /*0044*/ 	.byte	0x00, 0xf4, 0x21, 0x00


	//----- nvinfo : EIATTR_SPARSE_MMA_MASK
	.align		4
.L_17:
        /*0048*/ 	.byte	0x03, 0x50
        /*004a*/ 	.short	0x0000


	//----- nvinfo : EIATTR_MAXREG_COUNT
	.align		4
        /*004c*/ 	.byte	0x03, 0x1b
        /*004e*/ 	.short	0x00ff


	//----- nvinfo : EIATTR_EXIT_INSTR_OFFSETS
	.align		4
        /*0050*/ 	.byte	0x04, 0x1c
        /*0052*/ 	.short	(.L_19 - .L_18)


	//   ....[0]....
.L_18:
        /*0054*/ 	.word	0x00000410


	//   ....[1]....
        /*0058*/ 	.word	0x00000460


	//----- nvinfo : EIATTR_REQNTID
	.align		4
.L_19:
        /*005c*/ 	.byte	0x04, 0x10
        /*005e*/ 	.short	(.L_21 - .L_20)
.L_20:
        /*0060*/ 	.word	0x00000080
        /*0064*/ 	.word	0x00000001
        /*0068*/ 	.word	0x00000001


	//----- nvinfo : EIATTR_CBANK_PARAM_SIZE
	.align		4
.L_21:
        /*006c*/ 	.byte	0x03, 0x19
        /*006e*/ 	.short	0x0018


	//----- nvinfo : EIATTR_PARAM_CBANK
	.align		4
        /*0070*/ 	.byte	0x04, 0x0a
        /*0072*/ 	.short	(.L_23 - .L_22)
	.align		4
.L_22:
        /*0074*/ 	.word	index@(.nv.constant0.triton_poi_fused_20)
        /*0078*/ 	.short	0x0210
        /*007a*/ 	.short	0x0018


	//----- nvinfo : EIATTR_SW_WAR
	.align		4
.L_23:
        /*007c*/ 	.byte	0x04, 0x36
        /*007e*/ 	.short	(.L_25 - .L_24)
.L_24:
        /*0080*/ 	.word	0x00000008
.L_25:


//--------------------- .nv.callgraph             --------------------------
	.section	.nv.callgraph,"",@"SHT_CUDA_CALLGRAPH"
	.align	4
	.sectionentsize	8
	.align		4
        /*0000*/ 	.word	0x00000000
	.align		4
        /*0004*/ 	.word	0xffffffff
	.align		4
        /*0008*/ 	.word	0x00000000
	.align		4
        /*000c*/ 	.word	0xfffffffe
	.align		4
        /*0010*/ 	.word	0x00000000
	.align		4
        /*0014*/ 	.word	0xfffffffd
	.align		4
        /*0018*/ 	.word	0x00000000
	.align		4
        /*001c*/ 	.word	0xfffffffc


//--------------------- .text.triton_poi_fused_20 --------------------------
	.section	.text.triton_poi_fused_20,"ax",@progbits
	.sectionflags	@"SHF_BARRIERS=1"
	.align	128
        .global         triton_poi_fused_20
        .type           triton_poi_fused_20,@function
        .size           triton_poi_fused_20,(.L_x_1 - triton_poi_fused_20)
        .other          triton_poi_fused_20,@"STO_CUDA_ENTRY STV_DEFAULT"
triton_poi_fused_20:
.text.triton_poi_fused_20:
[----:B------:R-:W0:Y:S02]  /*0000*/  LDC R1, c[0x0][0x28] ;  /* 0x00000a00ff017b82 */ /* 0x000e240000000800 */
[----:B------:R-:W1:Y:S01]  /*0010*/  S2R R2, SR_TID.X ;  /* 0x0000000000027919 */ /* 0x000e620000002100 */
[----:B------:R-:W2:Y:S01]  /*0020*/  LDC.64 R14, c[0x0][0x210] ;  /* 0x00008400ff0e7b82 */ /* 0x000ea20000000a00 */
[----:B------:R-:W-:Y:S01]  /*0030*/  CS2R R6, SRZ ;  /* 0x0000000000067805 */ /* 0x000fe2000001ff00 */
[----:B------:R-:W3:Y:S01]  /*0040*/  S2R R3, SR_CTAID.Y ;  /* 0x0000000000037919 */ /* 0x000ee20000002600 */
[----:B------:R-:W4:Y:S01]  /*0050*/  S2R R5, SR_CTAID.X ;  /* 0x0000000000057919 */ /* 0x000f220000002500 */
[----:B------:R-:W-:Y:S01]  /*0060*/  CS2R R10, SRZ ;  /* 0x00000000000a7805 */ /* 0x000fe2000001ff00 */
[----:B------:R-:W-:Y:S01]  /*0070*/  ULDC.64 UR6, c[0x0][0x208] ;  /* 0x0000820000067ab9 */ /* 0x000fe20000000a00 */
[----:B-1----:R-:W-:-:S04]  /*0080*/  LOP3.LUT R16, R2, 0x7f, RZ, 0xc0, !PT ;  /* 0x0000007f02107812 */ /* 0x002fc800078ec0ff */
[----:B---3--:R-:W-:Y:S01]  /*0090*/  PRMT R4, R16, 0x6540, R3 ;  /* 0x0000654010047816 */ /* 0x008fe20000000003 */
[----:B----4-:R-:W-:-:S04]  /*00a0*/  IMAD.SHL.U32 R0, R5, 0x4, RZ ;  /* 0x0000000405007824 */ /* 0x010fc800078e00ff */
[----:B------:R-:W-:Y:S01]  /*00b0*/  IMAD.IADD R4, R4, 0x1, R5 ;  /* 0x0000000104047824 */ /* 0x000fe200078e0205 */
[----:B------:R-:W-:-:S03]  /*00c0*/  ISETP.GE.AND P0, PT, R0, 0x4, PT ;  /* 0x000000040000780c */ /* 0x000fc60003f06270 */
[----:B------:R-:W-:Y:S01]  /*00d0*/  IMAD.SHL.U32 R13, R4, 0x4, RZ ;  /* 0x00000004040d7824 */ /* 0x000fe200078e00ff */
[----:B------:R-:W-:-:S03]  /*00e0*/  CS2R R4, SRZ ;  /* 0x0000000000047805 */ /* 0x000fc6000001ff00 */
[C---:B------:R-:W-:Y:S02]  /*00f0*/  VIADD R9, R13.reuse, 0x200 ;  /* 0x000002000d097836 */ /* 0x040fe40000000000 */
[----:B--2---:R-:W-:-:S04]  /*0100*/  IMAD.WIDE R12, R13, 0x4, R14 ;  /* 0x000000040d0c7825 */ /* 0x004fc800078e020e */
[----:B------:R-:W-:Y:S01]  /*0110*/  IMAD.WIDE R14, R9, 0x4, R14 ;  /* 0x00000004090e7825 */ /* 0x000fe200078e020e */
[----:B------:R-:W-:Y:S01]  /*0120*/  CS2R R8, SRZ ;  /* 0x0000000000087805 */ /* 0x000fe2000001ff00 */
[----:B------:R1:W2:Y:S05]  /*0130*/  @!P0 LDG.E.EL.128 R4, desc[UR6][R12.64] ;  /* 0x000000060c048981 */ /* 0x0002aa000c2e1d00 */
[----:B------:R-:W3:Y:S01]  /*0140*/  @!P0 LDG.E.EL.128 R8, desc[UR6][R14.64] ;  /* 0x000000060e088981 */ /* 0x000ee2000c2e1d00 */
[----:B------:R-:W4:Y:S01]  /*0150*/  S2UR UR5, SR_CgaCtaId ;  /* 0x00000000000579c3 */ /* 0x000f220000008800 */
[----:B------:R-:W-:Y:S01]  /*0160*/  UMOV UR4, 0x400 ;  /* 0x0000040000047882 */ /* 0x000fe20000000000 */
[----:B------:R-:W-:Y:S01]  /*0170*/  SHF.R.U32.HI R19, RZ, 0x2, R2 ;  /* 0x00000002ff137819 */ /* 0x000fe20000011602 */
[----:B------:R-:W-:-:S03]  /*0180*/  IMAD.SHL.U32 R17, R2, 0x4, RZ ;  /* 0x0000000402117824 */ /* 0x000fc600078e00ff */
[----:B------:R-:W-:Y:S01]  /*0190*/  LOP3.LUT R19, R19, 0x10, RZ, 0xc0, !PT ;  /* 0x0000001013137812 */ /* 0x000fe200078ec0ff */
[----:B----4-:R-:W-:-:S06]  /*01a0*/  UPRMT UR4, UR5, 0x654, UR4 ;  /* 0x0000065405047896 */ /* 0x010fcc0008000004 */
[----:B------:R-:W-:Y:S01]  /*01b0*/  LEA R18, R16, UR4, 0x2 ;  /* 0x0000000410127c11 */ /* 0x000fe2000f8e10ff */
[----:B------:R-:W-:Y:S01]  /*01c0*/  VIADD R19, R19, UR4 ;  /* 0x0000000413137c36 */ /* 0x000fe20008000000 */
[----:B------:R-:W-:-:S05]  /*01d0*/  LOP3.LUT R16, R17, 0x1fc, RZ, 0xc0, !PT ;  /* 0x000001fc11107812 */ /* 0x000fca00078ec0ff */
[----:B-1----:R-:W-:Y:S01]  /*01e0*/  IMAD R12, R16, 0x4, R19 ;  /* 0x00000004100c7824 */ /* 0x002fe200078e0213 */
[----:B--2---:R1:W-:Y:S04]  /*01f0*/  STS [R18], R4 ;  /* 0x0000000412007388 */ /* 0x0043e80000000800 */
[----:B------:R2:W-:Y:S04]  /*0200*/  STS [R18+0x410], R5 ;  /* 0x0004100512007388 */ /* 0x0005e80000000800 */
[----:B------:R4:W-:Y:S01]  /*0210*/  STS [R18+0x820], R6 ;  /* 0x0008200612007388 */ /* 0x0009e20000000800 */
[----:B-1----:R-:W-:-:S03]  /*0220*/  LOP3.LUT R4, R17, 0xfc, RZ, 0xc0, !PT ;  /* 0x000000fc11047812 */ /* 0x002fc600078ec0ff */
[----:B------:R1:W-:Y:S01]  /*0230*/  STS [R18+0xc30], R7 ;  /* 0x000c300712007388 */ /* 0x0003e20000000800 */
[----:B--2---:R-:W-:-:S03]  /*0240*/  SHF.R.S32.HI R5, RZ, 0x17, R3 ;  /* 0x00000017ff057819 */ /* 0x004fc60000011403 */
[----:B---3--:R2:W-:Y:S01]  /*0250*/  STS [R18+0x200], R8 ;  /* 0x0002000812007388 */ /* 0x0085e20000000800 */
[----:B------:R-:W-:Y:S02]  /*0260*/  PRMT R3, R4, 0x6540, R3 ;  /* 0x0000654004037816 */ /* 0x000fe40000000003 */
[----:B----4-:R-:W-:Y:S01]  /*0270*/  SGXT R6, R5, 0x1 ;  /* 0x000000010506781a */ /* 0x010fe20000000200 */
[----:B------:R-:W-:Y:S01]  /*0280*/  STS [R18+0x610], R9 ;  /* 0x0006100912007388 */ /* 0x000fe20000000800 */
[----:B------:R-:W3:Y:S01]  /*0290*/  LDC.64 R4, c[0x0][0x218] ;  /* 0x00008600ff047b82 */ /* 0x000ee20000000a00 */
[----:B-1----:R-:W-:Y:S02]  /*02a0*/  SHF.R.U32.HI R7, RZ, 0x6, R2 ;  /* 0x00000006ff077819 */ /* 0x002fe40000011602 */
[----:B------:R-:W-:Y:S01]  /*02b0*/  STS [R18+0xa20], R10 ;  /* 0x000a200a12007388 */ /* 0x000fe20000000800 */
[----:B------:R-:W-:Y:S02]  /*02c0*/  LEA.HI R6, R6, R3, RZ, 0x6 ;  /* 0x0000000306067211 */ /* 0x000fe400078f30ff */
[----:B------:R-:W-:Y:S01]  /*02d0*/  SGXT.U32 R7, R7, 0x1 ;  /* 0x000000010707781a */ /* 0x000fe20000000000 */
[----:B------:R-:W-:Y:S01]  /*02e0*/  STS [R18+0xe30], R11 ;  /* 0x000e300b12007388 */ /* 0x000fe20000000800 */
[----:B--2---:R-:W-:Y:S01]  /*02f0*/  LOP3.LUT R8, R16, 0x200, RZ, 0xfc, !PT ;  /* 0x0000020010087812 */ /* 0x004fe200078efcff */
[----:B------:R-:W-:Y:S01]  /*0300*/  IMAD.SHL.U32 R2, R6, 0x4, RZ ;  /* 0x0000000406027824 */ /* 0x000fe200078e00ff */
[----:B------:R-:W-:Y:S01]  /*0310*/  LOP3.LUT R7, R0, R7, RZ, 0xfc, !PT ;  /* 0x0000000700077212 */ /* 0x000fe200078efcff */
[----:B------:R-:W-:Y:S01]  /*0320*/  BAR.SYNC.DEFER_BLOCKING 0x0 ;  /* 0x0000000000007b1d */ /* 0x000fe20000010000 */
[----:B------:R-:W-:-:S02]  /*0330*/  LOP3.LUT R6, R6, 0xffffffc0, RZ, 0xc0, !PT ;  /* 0xffffffc006067812 */ /* 0x000fc400078ec0ff */
[----:B------:R-:W-:Y:S02]  /*0340*/  LOP3.LUT R2, R2, 0xffffff00, RZ, 0xc0, !PT ;  /* 0xffffff0002027812 */ /* 0x000fe400078ec0ff */
[C---:B------:R-:W-:Y:S02]  /*0350*/  LOP3.LUT R0, R7.reuse, 0x2, RZ, 0xfc, !PT ;  /* 0x0000000207007812 */ /* 0x040fe400078efcff */
[----:B------:R-:W-:Y:S02]  /*0360*/  IADD3 R6, R2, R3, -R6 ;  /* 0x0000000302067210 */ /* 0x000fe40007ffe806 */
[C---:B------:R-:W-:Y:S02]  /*0370*/  ISETP.GE.AND P1, PT, R7.reuse, 0x4, PT ;  /* 0x000000040700780c */ /* 0x040fe40003f26270 */
[----:B------:R-:W-:Y:S01]  /*0380*/  ISETP.GE.AND P0, PT, R0, 0x4, PT ;  /* 0x000000040000780c */ /* 0x000fe20003f06270 */
[----:B------:R-:W-:Y:S01]  /*0390*/  IMAD R3, R7, 0x40, R6 ;  /* 0x0000004007037824 */ /* 0x000fe200078e0206 */
[----:B------:R-:W-:-:S03]  /*03a0*/  SHF.R.U32.HI R8, RZ, 0x4, R8 ;  /* 0x00000004ff087819 */ /* 0x000fc60000011608 */
[----:B---3--:R-:W-:Y:S01]  /*03b0*/  IMAD.WIDE R2, R3, 0x4, R4 ;  /* 0x0000000403027825 */ /* 0x008fe200078e0204 */
[----:B------:R-:W-:-:S05]  /*03c0*/  LOP3.LUT R8, R8, 0x30, RZ, 0xc0, !PT ;  /* 0x0000003008087812 */ /* 0x000fca00078ec0ff */
[----:B------:R-:W-:Y:S01]  /*03d0*/  VIADD R7, R8, UR4 ;  /* 0x0000000408077c36 */ /* 0x000fe20008000000 */
[----:B------:R-:W1:Y:S03]  /*03e0*/  LDS.128 R12, [R12] ;  /* 0x000000000c0c7984 */ /* 0x000e660000000c00 */
[----:B------:R-:W-:Y:S01]  /*03f0*/  IMAD R7, R16, 0x4, R7 ;  /* 0x0000000410077824 */ /* 0x000fe200078e0207 */
[----:B-1----:R1:W-:Y:S01]  /*0400*/  @!P1 STG.E.128 desc[UR6][R2.64], R12 ;  /* 0x0000000c02009986 */ /* 0x0023e2000c101d06 */
[----:B------:R-:W-:Y:S05]  /*0410*/  @P0 EXIT ;  /* 0x000000000000094d */ /* 0x000fea0003800000 */
[----:B------:R-:W0:Y:S01]  /*0420*/  LDS.128 R8, [R7+0x800] ;  /* 0x0008000007087984 */ /* 0x000e220000000c00 */
[----:B-1----:R-:W-:-:S04]  /*0430*/  IMAD R3, R0, 0x40, R6 ;  /* 0x0000004000037824 */ /* 0x002fc800078e0206 */
[----:B------:R-:W-:-:S05]  /*0440*/  IMAD.WIDE R4, R3, 0x4, R4 ;  /* 0x0000000403047825 */ /* 0x000fca00078e0204 */
[----:B0-----:R-:W-:Y:S01]  /*0450*/  STG.E.128 desc[UR6][R4.64], R8 ;  /* 0x0000000804007986 */ /* 0x001fe2000c101d06 */
[----:B------:R-:W-:Y:S05]  /*0460*/  EXIT ;  /* 0x000000000000794d */ /* 0x000fea0003800000 */
.L_x_0:
[----:B------:R-:W-:-:S00]  /*0470*/  BRA `(.L_x_0) ;  /* 0xfffffffc00fc7947 */ /* 0x000fc0000383ffff */
[----:B------:R-:W-:-:S00]  /*0480*/  NOP ;  /* 0x0000000000007918 */ /* 0x000fc00000000000 */
[----:B------:R-:W-:-:S00]  /*0490*/  NOP ;  /* 0x0000000000007918 */ /* 0x000fc00000000000 */
[----:B------:R-:W-:-:S00]  /*04a0*/  NOP ;  /* 0x0000000000007918 */ /* 0x000fc00000000000 */
[----:B------:R-:W-:-:S00]  /*04b0*/  NOP ;  /* 0x0000000000007918 */ /* 0x000fc00000000000 */
[----:B------:R-:W-:-:S00]  /*04c0*/  NOP ;  /* 0x0000000000007918 */ /* 0x000fc00000000000 */
[----:B------:R-:W-:-:S00]  /*04d0*/  NOP ;  /* 0x0000000000007918 */ /* 0x000fc00000000000 */
[----:B------:R-:W-:-:S00]  /*04e0*/  NOP ;  /* 0x0000000000007918 */ /* 0x000fc00000000000 */
[----:B------:R-:W-:-:S00]  /*04f0*/  NOP ;  /* 0x0000000000007918 */ /* 0x000fc00000000000 */
.L_x_1:


//--------------------- .nv.shared.triton_poi_fused_20 --------------------------
	.section	.nv.shared.triton_poi_fused_20,"aw",@nobits
	.sectionflags	@""
	.align	16
	.zero		1024


//--------------------- .nv.constant0.triton_poi_fused_20 --------------------------
	.section	.nv.constant0.triton_poi_fused_20,"a",@progbits
	.sectionflags	@""
	.align	4
.nv.constant0.triton_poi_fused_20:
	.zero		552
